	.headerflags	@"EF_CUDA_TEXMODE_UNIFIED EF_CUDA_64BIT_ADDRESS EF_CUDA_ACCELERATORS EF_CUDA_SM90 EF_CUDA_VIRTUAL_SM(EF_CUDA_SM90)"
	.elftype	@"ET_EXEC"


//--------------------- .nv.info                  --------------------------
	.section	.nv.info,"",@"SHT_CUDA_INFO"
	.align	4


	//----- nvinfo : EIATTR_REGCOUNT
	.align		4
        /*0000*/ 	.byte	0x04, 0x2f
        /*0002*/ 	.short	(.L_3 - .L_2)
	.align		4
.L_2:
        /*0004*/ 	.word	index@(triton_poi_fused__native_batch_norm_legit_no_training__unsafe_index_add_convolution_relu_16)
        /*0008*/ 	.word	0x00000020


	//----- nvinfo : EIATTR_MIN_STACK_SIZE
	.align		4
.L_3:
        /*000c*/ 	.byte	0x04, 0x12
        /*000e*/ 	.short	(.L_5 - .L_4)
	.align		4
.L_4:
        /*0010*/ 	.word	index@(triton_poi_fused__native_batch_norm_legit_no_training__unsafe_index_add_convolution_relu_16)
        /*0014*/ 	.word	0x00000000


	//----- nvinfo : EIATTR_FRAME_SIZE
	.align		4
.L_5:
        /*0018*/ 	.byte	0x04, 0x11
        /*001a*/ 	.short	(.L_7 - .L_6)
	.align		4
.L_6:
        /*001c*/ 	.word	index@(triton_poi_fused__native_batch_norm_legit_no_training__unsafe_index_add_convolution_relu_16)
        /*0020*/ 	.word	0x00000000


	//----- nvinfo : EIATTR_MIN_STACK_SIZE
	.align		4
.L_7:
        /*0024*/ 	.byte	0x04, 0x12
        /*0026*/ 	.short	(.L_9 - .L_8)
	.align		4
.L_8:
        /*0028*/ 	.word	index@(triton_poi_fused__native_batch_norm_legit_no_training__unsafe_index_add_convolution_relu_16)
        /*002c*/ 	.word	0x00000000
.L_9:


//--------------------- .nv.info.triton_poi_fused__native_batch_norm_legit_no_training__unsafe_index_add_convolution_relu_16 --------------------------
	.section	.nv.info.triton_poi_fused__native_batch_norm_legit_no_training__unsafe_index_add_convolution_relu_16,"",@"SHT_CUDA_INFO"
	.sectionflags	@""
	.align	4


	//----- nvinfo : EIATTR_CUDA_API_VERSION
	.align		4
        /*0000*/ 	.byte	0x04, 0x37
        /*0002*/ 	.short	(.L_11 - .L_10)
.L_10:
        /*0004*/ 	.word	0x0000007c


	//----- nvinfo : EIATTR_KPARAM_INFO
	.align		4
.L_11:
        /*0008*/ 	.byte	0x04, 0x17
        /*000a*/ 	.short	(.L_13 - .L_12)
.L_12:
        /*000c*/ 	.word	0x00000000
        /*0010*/ 	.short	0x0014
        /*0012*/ 	.short	0x00a0
        /*0014*/ 	.byte	0x00, 0xf0, 0x11, 0x00


	//----- nvinfo : EIATTR_KPARAM_INFO
	.align		4
.L_13:
        /*0018*/ 	.byte	0x04, 0x17
        /*001a*/ 	.short	(.L_15 - .L_14)
.L_14:
        /*001c*/ 	.word	0x00000000
        /*0020*/ 	.short	0x0013
        /*0022*/ 	.short	0x0098
        /*0024*/ 	.byte	0x00, 0xf4, 0x21, 0x00


	//----- nvinfo : EIATTR_KPARAM_INFO
	.align		4
.L_15:
        /*0028*/ 	.byte	0x04, 0x17
        /*002a*/ 	.short	(.L_17 - .L_16)
.L_16:
        /*002c*/ 	.word	0x00000000
        /*0030*/ 	.short	0x0012
        /*0032*/ 	.short	0x0090
        /*0034*/ 	.byte	0x00, 0xf4, 0x21, 0x00


	//----- nvinfo : EIATTR_KPARAM_INFO
	.align		4
.L_17:
        /*0038*/ 	.byte	0x04, 0x17
        /*003a*/ 	.short	(.L_19 - .L_18)
.L_18:
        /*003c*/ 	.word	0x00000000
        /*0040*/ 	.short	0x0011
        /*0042*/ 	.short	0x0088
        /*0044*/ 	.byte	0x00, 0xf4, 0x21, 0x00


	//----- nvinfo : EIATTR_KPARAM_INFO
	.align		4
.L_19:
        /*0048*/ 	.byte	0x04, 0x17
        /*004a*/ 	.short	(.L_21 - .L_20)
.L_20:
        /*004c*/ 	.word	0x00000000
        /*0050*/ 	.short	0x0010
        /*0052*/ 	.short	0x0080
        /*0054*/ 	.byte	0x00, 0xf4, 0x21, 0x00


	//----- nvinfo : EIATTR_KPARAM_INFO
	.align		4
.L_21:
        /*0058*/ 	.byte	0x04, 0x17
        /*005a*/ 	.short	(.L_23 - .L_22)
.L_22:
        /*005c*/ 	.word	0x00000000
        /*0060*/ 	.short	0x000f
        /*0062*/ 	.short	0x0078
        /*0064*/ 	.byte	0x00, 0xf4, 0x21, 0x00


	//----- nvinfo : EIATTR_KPARAM_INFO
	.align		4
.L_23:
        /*0068*/ 	.byte	0x04, 0x17
        /*006a*/ 	.short	(.L_25 - .L_24)
.L_24:
        /*006c*/ 	.word	0x00000000
        /*0070*/ 	.short	0x000e
        /*0072*/ 	.short	0x0070
        /*0074*/ 	.byte	0x00, 0xf4, 0x21, 0x00


	//----- nvinfo : EIATTR_KPARAM_INFO
	.align		4
.L_25:
        /*0078*/ 	.byte	0x04, 0x17
        /*007a*/ 	.short	(.L_27 - .L_26)
.L_26:
        /*007c*/ 	.word	0x00000000
        /*0080*/ 	.short	0x000d
        /*0082*/ 	.short	0x0068
        /*0084*/ 	.byte	0x00, 0xf4, 0x21, 0x00


	//----- nvinfo : EIATTR_KPARAM_INFO
	.align		4
.L_27:
        /*0088*/ 	.byte	0x04, 0x17
        /*008a*/ 	.short	(.L_29 - .L_28)
.L_28:
        /*008c*/ 	.word	0x00000000
        /*0090*/ 	.short	0x000c
        /*0092*/ 	.short	0x0060
        /*0094*/ 	.byte	0x00, 0xf4, 0x21, 0x00


	//----- nvinfo : EIATTR_KPARAM_INFO
	.align		4
.L_29:
        /*0098*/ 	.byte	0x04, 0x17
        /*009a*/ 	.short	(.L_31 - .L_30)
.L_30:
        /*009c*/ 	.word	0x00000000
        /*00a0*/ 	.short	0x000b
        /*00a2*/ 	.short	0x0058
        /*00a4*/ 	.byte	0x00, 0xf4, 0x21, 0x00


	//----- nvinfo : EIATTR_KPARAM_INFO
	.align		4
.L_31:
        /*00a8*/ 	.byte	0x04, 0x17
        /*00aa*/ 	.short	(.L_33 - .L_32)
.L_32:
        /*00ac*/ 	.word	0x00000000
        /*00b0*/ 	.short	0x000a
        /*00b2*/ 	.short	0x0050
        /*00b4*/ 	.byte	0x00, 0xf4, 0x21, 0x00


	//----- nvinfo : EIATTR_KPARAM_INFO
	.align		4
.L_33:
        /*00b8*/ 	.byte	0x04, 0x17
        /*00ba*/ 	.short	(.L_35 - .L_34)
.L_34:
        /*00bc*/ 	.word	0x00000000
        /*00c0*/ 	.short	0x0009
        /*00c2*/ 	.short	0x0048
        /*00c4*/ 	.byte	0x00, 0xf4, 0x21, 0x00


	//----- nvinfo : EIATTR_KPARAM_INFO
	.align		4
.L_35:
        /*00c8*/ 	.byte	0x04, 0x17
        /*00ca*/ 	.short	(.L_37 - .L_36)
.L_36:
        /*00cc*/ 	.word	0x00000000
        /*00d0*/ 	.short	0x0008
        /*00d2*/ 	.short	0x0040
        /*00d4*/ 	.byte	0x00, 0xf4, 0x21, 0x00


	//----- nvinfo : EIATTR_KPARAM_INFO
	.align		4
.L_37:
        /*00d8*/ 	.byte	0x04, 0x17
        /*00da*/ 	.short	(.L_39 - .L_38)
.L_38:
        /*00dc*/ 	.word	0x00000000
        /*00e0*/ 	.short	0x0007
        /*00e2*/ 	.short	0x0038
        /*00e4*/ 	.byte	0x00, 0xf4, 0x21, 0x00


	//----- nvinfo : EIATTR_KPARAM_INFO
	.align		4
.L_39:
        /*00e8*/ 	.byte	0x04, 0x17
        /*00ea*/ 	.short	(.L_41 - .L_40)
.L_40:
        /*00ec*/ 	.word	0x00000000
        /*00f0*/ 	.short	0x0006
        /*00f2*/ 	.short	0x0030
        /*00f4*/ 	.byte	0x00, 0xf4, 0x21, 0x00


	//----- nvinfo : EIATTR_KPARAM_INFO
	.align		4
.L_41:
        /*00f8*/ 	.byte	0x04, 0x17
        /*00fa*/ 	.short	(.L_43 - .L_42)
.L_42:
        /*00fc*/ 	.word	0x00000000
        /*0100*/ 	.short	0x0005
        /*0102*/ 	.short	0x0028
        /*0104*/ 	.byte	0x00, 0xf4, 0x21, 0x00


	//----- nvinfo : EIATTR_KPARAM_INFO
	.align		4
.L_43:
        /*0108*/ 	.byte	0x04, 0x17
        /*010a*/ 	.short	(.L_45 - .L_44)
.L_44:
        /*010c*/ 	.word	0x00000000
        /*0110*/ 	.short	0x0004
        /*0112*/ 	.short	0x0020
        /*0114*/ 	.byte	0x00, 0xf4, 0x21, 0x00


	//----- nvinfo : EIATTR_KPARAM_INFO
	.align		4
.L_45:
        /*0118*/ 	.byte	0x04, 0x17
        /*011a*/ 	.short	(.L_47 - .L_46)
.L_46:
        /*011c*/ 	.word	0x00000000
        /*0120*/ 	.short	0x0003
        /*0122*/ 	.short	0x0018
        /*0124*/ 	.byte	0x00, 0xf4, 0x21, 0x00


	//----- nvinfo : EIATTR_KPARAM_INFO
	.align		4
.L_47:
        /*0128*/ 	.byte	0x04, 0x17
        /*012a*/ 	.short	(.L_49 - .L_48)
.L_48:
        /*012c*/ 	.word	0x00000000
        /*0130*/ 	.short	0x0002
        /*0132*/ 	.short	0x0010
        /*0134*/ 	.byte	0x00, 0xf4, 0x21, 0x00


	//----- nvinfo : EIATTR_KPARAM_INFO
	.align		4
.L_49:
        /*0138*/ 	.byte	0x04, 0x17
        /*013a*/ 	.short	(.L_51 - .L_50)
.L_50:
        /*013c*/ 	.word	0x00000000
        /*0140*/ 	.short	0x0001
        /*0142*/ 	.short	0x0008
        /*0144*/ 	.byte	0x00, 0xf4, 0x21, 0x00


	//----- nvinfo : EIATTR_KPARAM_INFO
	.align		4
.L_51:
        /*0148*/ 	.byte	0x04, 0x17
        /*014a*/ 	.short	(.L_53 - .L_52)
.L_52:
        /*014c*/ 	.word	0x00000000
        /*0150*/ 	.short	0x0000
        /*0152*/ 	.short	0x0000
        /*0154*/ 	.byte	0x00, 0xf4, 0x21, 0x00


	//----- nvinfo : EIATTR_SPARSE_MMA_MASK
	.align		4
.L_53:
        /*0158*/ 	.byte	0x03, 0x50
        /*015a*/ 	.short	0x0000


	//----- nvinfo : EIATTR_MAXREG_COUNT
	.align		4
        /*015c*/ 	.byte	0x03, 0x1b
        /*015e*/ 	.short	0x00ff


	//----- nvinfo : EIATTR_EXIT_INSTR_OFFSETS
	.align		4
        /*0160*/ 	.byte	0x04, 0x1c
        /*0162*/ 	.short	(.L_55 - .L_54)


	//   ....[0]....
.L_54:
        /*0164*/ 	.word	0x000009e0


	//----- nvinfo : EIATTR_REQNTID
	.align		4
.L_55:
        /*0168*/ 	.byte	0x04, 0x10
        /*016a*/ 	.short	(.L_57 - .L_56)
.L_56:
        /*016c*/ 	.word	0x00000080
        /*0170*/ 	.word	0x00000001
        /*0174*/ 	.word	0x00000001


	//----- nvinfo : EIATTR_CBANK_PARAM_SIZE
	.align		4
.L_57:
        /*0178*/ 	.byte	0x03, 0x19
        /*017a*/ 	.short	0x00a4


	//----- nvinfo : EIATTR_PARAM_CBANK
	.align		4
        /*017c*/ 	.byte	0x04, 0x0a
        /*017e*/ 	.short	(.L_59 - .L_58)
	.align		4
.L_58:
        /*0180*/ 	.word	index@(.nv.constant0.triton_poi_fused__native_batch_norm_legit_no_training__unsafe_index_add_convolution_relu_16)
        /*0184*/ 	.short	0x0210
        /*0186*/ 	.short	0x00a4


	//----- nvinfo : EIATTR_SW_WAR
	.align		4
.L_59:
        /*0188*/ 	.byte	0x04, 0x36
        /*018a*/ 	.short	(.L_61 - .L_60)
.L_60:
        /*018c*/ 	.word	0x00000008
.L_61:


//--------------------- .nv.callgraph             --------------------------
	.section	.nv.callgraph,"",@"SHT_CUDA_CALLGRAPH"
	.align	4
	.sectionentsize	8
	.align		4
        /*0000*/ 	.word	0x00000000
	.align		4
        /*0004*/ 	.word	0xffffffff
	.align		4
        /*0008*/ 	.word	0x00000000
	.align		4
        /*000c*/ 	.word	0xfffffffe
	.align		4
        /*0010*/ 	.word	0x00000000
	.align		4
        /*0014*/ 	.word	0xfffffffd
	.align		4
        /*0018*/ 	.word	0x00000000
	.align		4
        /*001c*/ 	.word	0xfffffffc


//--------------------- .nv.constant4             --------------------------
	.section	.nv.constant4,"a",@progbits
	.align	8
	.align		8
.nv.constant4:
        /*0000*/ 	.dword	_$_str
	.align		8
        /*0008*/ 	.dword	_$_str_$_2


//--------------------- .text.triton_poi_fused__native_batch_norm_legit_no_training__unsafe_index_add_convolution_relu_16 --------------------------
	.section	.text.triton_poi_fused__native_batch_norm_legit_no_training__unsafe_index_add_convolution_relu_16,"ax",@progbits
	.align	128
        .global         triton_poi_fused__native_batch_norm_legit_no_training__unsafe_index_add_convolution_relu_16
        .type           triton_poi_fused__native_batch_norm_legit_no_training__unsafe_index_add_convolution_relu_16,@function
        .size           triton_poi_fused__native_batch_norm_legit_no_training__unsafe_index_add_convolution_relu_16,(.L_x_1 - triton_poi_fused__native_batch_norm_legit_no_training__unsafe_index_add_convolution_relu_16)
        .other          triton_poi_fused__native_batch_norm_legit_no_training__unsafe_index_add_convolution_relu_16,@"STO_CUDA_ENTRY STV_DEFAULT"
triton_poi_fused__native_batch_norm_legit_no_training__unsafe_index_add_convolution_relu_16:
.text.triton_poi_fused__native_batch_norm_legit_no_training__unsafe_index_add_convolution_relu_16:
[----:B------:R-:W-:Y:S01]  /*0000*/  LDC R1, c[0x0][0x28] ;  /* 0x00000a00ff017b82 */ /* 0x000fe20000000800 */
[----:B------:R-:W1:Y:S07]  /*0010*/  S2R R5, SR_TID.X ;  /* 0x0000000000057919 */ /* 0x000e6e0000002100 */
[----:B------:R-:W2:Y:S01]  /*0020*/  LDC.64 R10, c[0x0][0x240] ;  /* 0x00009000ff0a7b82 */ /* 0x000ea20000000a00 */
[----:B------:R-:W-:Y:S01]  /*0030*/  ULDC.64 UR4, c[0x0][0x208] ;  /* 0x0000820000047ab9 */ /* 0x000fe20000000a00 */
[----:B------:R-:W-:Y:S01]  /*0040*/  ULDC.64 UR6, c[0x0][0x248] ;  /* 0x0000920000067ab9 */ /* 0x000fe20000000a00 */
[----:B------:R-:W3:Y:S05]  /*0050*/  S2R R0, SR_CTAID.X ;  /* 0x0000000000007919 */ /* 0x000eea0000002500 */
[----:B------:R-:W4:Y:S08]  /*0060*/  LDC.64 R16, c[0x0][0x270] ;  /* 0x00009c00ff107b82 */ /* 0x000f300000000a00 */
[----:B------:R-:W5:Y:S08]  /*0070*/  LDC.64 R14, c[0x0][0x228] ;  /* 0x00008a00ff0e7b82 */ /* 0x000f700000000a00 */
[----:B------:R-:W4:Y:S01]  /*0080*/  LDC.64 R22, c[0x0][0x218] ;  /* 0x00008600ff167b82 */ /* 0x000f220000000a00 */
[----:B-1----:R-:W-:-:S04]  /*0090*/  LOP3.LUT R5, R5, 0x7f, RZ, 0xc0, !PT ;  /* 0x0000007f05057812 */ /* 0x002fc800078ec0ff */
[----:B---3--:R-:W-:-:S04]  /*00a0*/  LEA R5, R0, R5, 0x7 ;  /* 0x0000000500057211 */ /* 0x008fc800078e38ff */
[----:B------:R-:W-:-:S04]  /*00b0*/  SHF.R.S32.HI R2, RZ, 0x1f, R5 ;  /* 0x0000001fff027819 */ /* 0x000fc80000011405 */
[----:B------:R-:W-:-:S04]  /*00c0*/  LEA.HI R2, R2, R5, RZ, 0x4 ;  /* 0x0000000502027211 */ /* 0x000fc800078f20ff */
[----:B------:R-:W-:Y:S02]  /*00d0*/  SHF.R.S32.HI R3, RZ, 0x4, R2 ;  /* 0x00000004ff037819 */ /* 0x000fe40000011402 */
[----:B------:R-:W-:Y:S02]  /*00e0*/  LOP3.LUT R2, R2, 0xfffffff0, RZ, 0xc0, !PT ;  /* 0xfffffff002027812 */ /* 0x000fe400078ec0ff */
[----:B------:R-:W-:Y:S02]  /*00f0*/  LEA.HI R4, R3, R3, RZ, 0x4 ;  /* 0x0000000303047211 */ /* 0x000fe400078f20ff */
[----:B------:R-:W-:Y:S02]  /*0100*/  IADD3 R13, R5, -R2, RZ ;  /* 0x80000002050d7210 */ /* 0x000fe40007ffe0ff */
[----:B------:R-:W-:-:S04]  /*0110*/  LOP3.LUT R4, R4, 0xfffffff0, RZ, 0xc0, !PT ;  /* 0xfffffff004047812 */ /* 0x000fc800078ec0ff */
[----:B------:R-:W-:-:S05]  /*0120*/  IADD3 R3, R3, -R4, RZ ;  /* 0x8000000403037210 */ /* 0x000fca0007ffe0ff */
[----:B--2---:R-:W-:-:S04]  /*0130*/  IMAD.WIDE R6, R3, 0x8, R10 ;  /* 0x0000000803067825 */ /* 0x004fc800078e020a */
[----:B------:R-:W-:Y:S02]  /*0140*/  IMAD.WIDE R10, R13, 0x8, R10 ;  /* 0x000000080d0a7825 */ /* 0x000fe400078e020a */
[----:B------:R-:W2:Y:S04]  /*0150*/  LDG.E.EL.64 R6, desc[UR4][R6.64] ;  /* 0x0000000406067981 */ /* 0x000ea8000c2e1b00 */
[----:B------:R-:W3:Y:S01]  /*0160*/  LDG.E.EL.64 R10, desc[UR4][R10.64] ;  /* 0x000000040a0a7981 */ /* 0x000ee2000c2e1b00 */
[----:B----4-:R-:W-:Y:S01]  /*0170*/  IMAD.WIDE R8, R3, 0x8, R16 ;  /* 0x0000000803087825 */ /* 0x010fe200078e0210 */
[----:B------:R-:W-:Y:S01]  /*0180*/  SHF.R.S32.HI R0, RZ, 0x18, R0 ;  /* 0x00000018ff007819 */ /* 0x000fe20000011400 */
[----:B------:R-:W1:Y:S02]  /*0190*/  LDC.64 R2, c[0x0][0x288] ;  /* 0x0000a200ff027b82 */ /* 0x000e640000000a00 */
[----:B------:R-:W-:-:S02]  /*01a0*/  IMAD.WIDE R16, R13, 0x8, R16 ;  /* 0x000000080d107825 */ /* 0x000fc400078e0210 */
[----:B------:R-:W4:Y:S04]  /*01b0*/  LDG.E.EL.64 R8, desc[UR4][R8.64] ;  /* 0x0000000408087981 */ /* 0x000f28000c2e1b00 */
[----:B------:R-:W4:Y:S01]  /*01c0*/  LDG.E.EL.64 R16, desc[UR4][R16.64] ;  /* 0x0000000410107981 */ /* 0x000f22000c2e1b00 */
[----:B------:R-:W-:Y:S01]  /*01d0*/  SGXT R0, R0, 0x1 ;  /* 0x000000010000781a */ /* 0x000fe20000000200 */
[----:B------:R-:W2:Y:S03]  /*01e0*/  LDC.64 R12, c[0x0][0x258] ;  /* 0x00009600ff0c7b82 */ /* 0x000ea60000000a00 */
[----:B------:R-:W-:-:S04]  /*01f0*/  LEA.HI R0, R0, R5, RZ, 0x8 ;  /* 0x0000000500007211 */ /* 0x000fc800078f40ff */
[----:B------:R-:W-:-:S04]  /*0200*/  SHF.R.S32.HI R0, RZ, 0x8, R0 ;  /* 0x00000008ff007819 */ /* 0x000fc80000011400 */
[----:B------:R-:W-:-:S04]  /*0210*/  LEA.HI R4, R0, R0, RZ, 0x4 ;  /* 0x0000000000047211 */ /* 0x000fc800078f20ff */
[----:B------:R-:W-:-:S05]  /*0220*/  LOP3.LUT R27, R4, 0xfffffff0, RZ, 0xc0, !PT ;  /* 0xfffffff0041b7812 */ /* 0x000fca00078ec0ff */
[----:B------:R-:W-:-:S04]  /*0230*/  IMAD.IADD R27, R0, 0x1, -R27 ;  /* 0x00000001001b7824 */ /* 0x000fc800078e0a1b */
[----:B-----5:R-:W-:-:S04]  /*0240*/  IMAD.WIDE R18, R27, 0x4, R14 ;  /* 0x000000041b127825 */ /* 0x020fc800078e020e */
[----:B-1----:R-:W-:-:S06]  /*0250*/  IMAD.WIDE R24, R27, 0x4, R2 ;  /* 0x000000041b187825 */ /* 0x002fcc00078e0202 */
[----:B------:R-:W5:Y:S01]  /*0260*/  LDG.E.EL R24, desc[UR4][R24.64] ;  /* 0x0000000418187981 */ /* 0x000f62000c2e1900 */
[----:B0-----:R-:W-:-:S06]  /*0270*/  IMAD.WIDE R22, R27, 0x4, R22 ;  /* 0x000000041b167825 */ /* 0x001fcc00078e0216 */
[----:B------:R-:W5:Y:S01]  /*0280*/  LDG.E.EL R22, desc[UR4][R22.64] ;  /* 0x0000000416167981 */ /* 0x000f62000c2e1900 */
[----:B--2---:R-:W-:Y:S02]  /*0290*/  SHF.R.U32.HI R21, RZ, 0x1c, R7 ;  /* 0x0000001cff157819 */ /* 0x004fe40000011607 */
[--C-:B---3--:R-:W-:Y:S02]  /*02a0*/  SHF.R.U32.HI R4, RZ, 0x1a, R11.reuse ;  /* 0x0000001aff047819 */ /* 0x108fe4000001160b */
[----:B------:R-:W-:Y:S02]  /*02b0*/  LEA R15, P1, R10, UR6, 0x2 ;  /* 0x000000060a0f7c11 */ /* 0x000fe4000f8210ff */
[----:B------:R-:W-:Y:S02]  /*02c0*/  LOP3.LUT R4, R4, 0x20, RZ, 0xc0, !PT ;  /* 0x0000002004047812 */ /* 0x000fe400078ec0ff */
[----:B------:R-:W-:Y:S01]  /*02d0*/  LEA.HI.X R10, R10, UR7, R11, 0x2, P1 ;  /* 0x000000070a0a7c11 */ /* 0x000fe200088f140b */
[----:B------:R-:W-:Y:S01]  /*02e0*/  ULDC.64 UR6, c[0x0][0x278] ;  /* 0x00009e0000067ab9 */ /* 0x000fe20000000a00 */
[----:B------:R-:W-:-:S02]  /*02f0*/  IADD3 R11, P1, R4, R15, RZ ;  /* 0x0000000f040b7210 */ /* 0x000fc40007f3e0ff */
[----:B------:R-:W-:Y:S01]  /*0300*/  LOP3.LUT R21, R21, 0x8, RZ, 0xc0, !PT ;  /* 0x0000000815157812 */ /* 0x000fe200078ec0ff */
[----:B------:R0:W2:Y:S03]  /*0310*/  LDG.E.EL R4, desc[UR4][R18.64] ;  /* 0x0000000412047981 */ /* 0x0000a6000c2e1900 */
[----:B------:R-:W-:Y:S01]  /*0320*/  IADD3 R14, P0, R6, R21, RZ ;  /* 0x00000015060e7210 */ /* 0x000fe20007f1e0ff */
[----:B------:R-:W-:Y:S01]  /*0330*/  IMAD.WIDE R20, R27, 0x4, R12 ;  /* 0x000000041b147825 */ /* 0x000fe200078e020c */
[----:B----4-:R-:W-:Y:S01]  /*0340*/  SHF.R.U32.HI R29, RZ, 0x1d, R9 ;  /* 0x0000001dff1d7819 */ /* 0x010fe20000011609 */
[----:B------:R-:W1:Y:S01]  /*0350*/  LDC.64 R12, c[0x0][0x230] ;  /* 0x00008c00ff0c7b82 */ /* 0x000e620000000a00 */
[----:B------:R-:W-:Y:S02]  /*0360*/  IADD3.X R15, RZ, R7, RZ, P0, !PT ;  /* 0x00000007ff0f7210 */ /* 0x000fe400007fe4ff */
[----:B------:R3:W4:Y:S01]  /*0370*/  LDG.E.EL R3, desc[UR4][R20.64] ;  /* 0x0000000414037981 */ /* 0x000722000c2e1900 */
[----:B------:R-:W-:-:S02]  /*0380*/  IADD3.X R7, RZ, R10, RZ, P1, !PT ;  /* 0x0000000aff077210 */ /* 0x000fc40000ffe4ff */
[C---:B------:R-:W-:Y:S02]  /*0390*/  LEA R6, P0, R14.reuse, R11, 0x5 ;  /* 0x0000000b0e067211 */ /* 0x040fe400078028ff */
[----:B0-----:R-:W-:Y:S01]  /*03a0*/  SHF.R.U32.HI R18, RZ, 0x1b, R17 ;  /* 0x0000001bff127819 */ /* 0x001fe20000011611 */
[----:B------:R-:W0:Y:S01]  /*03b0*/  LDC.64 R10, c[0x0][0x238] ;  /* 0x00008e00ff0a7b82 */ /* 0x000e220000000a00 */
[----:B------:R-:W-:Y:S02]  /*03c0*/  LOP3.LUT R29, R29, 0x4, RZ, 0xc0, !PT ;  /* 0x000000041d1d7812 */ /* 0x000fe400078ec0ff */
[----:B------:R-:W-:Y:S02]  /*03d0*/  LEA.HI.X R7, R14, R7, R15, 0x5, P0 ;  /* 0x000000070e077211 */ /* 0x000fe400000f2c0f */
[----:B------:R-:W-:Y:S02]  /*03e0*/  LEA R19, P1, R16, UR6, 0x2 ;  /* 0x0000000610137c11 */ /* 0x000fe4000f8210ff */
[----:B------:R-:W-:Y:S01]  /*03f0*/  LOP3.LUT R18, R18, 0x10, RZ, 0xc0, !PT ;  /* 0x0000001012127812 */ /* 0x000fe200078ec0ff */
[----:B------:R-:W0:Y:S01]  /*0400*/  LDC.64 R14, c[0x0][0x220] ;  /* 0x00008800ff0e7b82 */ /* 0x000e220000000a00 */
[----:B------:R-:W-:-:S02]  /*0410*/  IADD3 R2, P0, R8, R29, RZ ;  /* 0x0000001d08027210 */ /* 0x000fc40007f1e0ff */
[----:B---3--:R-:W-:Y:S02]  /*0420*/  LEA.HI.X R20, R16, UR7, R17, 0x2, P1 ;  /* 0x0000000710147c11 */ /* 0x008fe400088f1411 */
[----:B------:R-:W-:Y:S01]  /*0430*/  IADD3 R17, P1, R18, R19, RZ ;  /* 0x0000001312117210 */ /* 0x000fe20007f3e0ff */
[----:B------:R-:W-:Y:S02]  /*0440*/  IMAD.X R19, RZ, RZ, R9, P0 ;  /* 0x000000ffff137224 */ /* 0x000fe400000e0609 */
[----:B------:R-:W3:Y:S01]  /*0450*/  LDC.64 R8, c[0x0][0x210] ;  /* 0x00008400ff087b82 */ /* 0x000ee20000000a00 */
[----:B------:R-:W-:Y:S02]  /*0460*/  SHF.L.U32 R21, R0, 0x6, RZ ;  /* 0x0000000600157819 */ /* 0x000fe400000006ff */
[----:B------:R-:W-:Y:S02]  /*0470*/  IADD3.X R20, RZ, R20, RZ, P1, !PT ;  /* 0x00000014ff147210 */ /* 0x000fe40000ffe4ff */
[----:B------:R-:W-:Y:S01]  /*0480*/  LEA R18, P0, R2, R17, 0x4 ;  /* 0x0000001102127211 */ /* 0x000fe200078020ff */
[----:B------:R-:W-:-:S02]  /*0490*/  IMAD.WIDE R16, R21, 0x4, R6 ;  /* 0x0000000415107825 */ /* 0x000fc400078e0206 */
[----:B------:R-:W5:Y:S01]  /*04a0*/  LDC.64 R28, c[0x0][0x250] ;  /* 0x00009400ff1c7b82 */ /* 0x000f620000000a00 */
[----:B------:R-:W-:Y:S01]  /*04b0*/  LEA.HI.X R19, R2, R20, R19, 0x4, P0 ;  /* 0x0000001402137211 */ /* 0x000fe200000f2413 */
[----:B------:R-:W-:Y:S01]  /*04c0*/  IMAD.SHL.U32 R7, R0, 0x10, RZ ;  /* 0x0000001000077824 */ /* 0x000fe200078e00ff */
[----:B------:R0:W4:Y:S01]  /*04d0*/  LDG.E.EL R6, desc[UR4][R16.64] ;  /* 0x0000000410067981 */ /* 0x000122000c2e1900 */
[----:B-1----:R-:W-:-:S04]  /*04e0*/  IMAD.WIDE R12, R27, 0x4, R12 ;  /* 0x000000041b0c7825 */ /* 0x002fc800078e020c */
[----:B------:R-:W1:Y:S01]  /*04f0*/  LDC.64 R20, c[0x0][0x280] ;  /* 0x0000a000ff147b82 */ /* 0x000e620000000a00 */
[----:B0-----:R-:W-:-:S04]  /*0500*/  IMAD.WIDE R14, R27, 0x4, R14 ;  /* 0x000000041b0e7825 */ /* 0x001fc800078e020e */
[----:B------:R-:W-:Y:S01]  /*0510*/  IMAD.WIDE R18, R7, 0x4, R18 ;  /* 0x0000000407127825 */ /* 0x000fe200078e0212 */
[----:B------:R0:W4:Y:S02]  /*0520*/  LDG.E.EL R2, desc[UR4][R14.64] ;  /* 0x000000040e027981 */ /* 0x000124000c2e1900 */
[----:B------:R-:W1:Y:S01]  /*0530*/  LDC.64 R16, c[0x0][0x260] ;  /* 0x00009800ff107b82 */ /* 0x000e620000000a00 */
[----:B------:R-:W-:Y:S01]  /*0540*/  IMAD.WIDE R10, R27, 0x4, R10 ;  /* 0x000000041b0a7825 */ /* 0x000fe200078e020a */
[----:B------:R5:W4:Y:S03]  /*0550*/  LDG.E.EL R7, desc[UR4][R12.64] ;  /* 0x000000040c077981 */ /* 0x000b26000c2e1900 */
[----:B---3--:R-:W-:Y:S01]  /*0560*/  IMAD.WIDE R8, R5, 0x4, R8 ;  /* 0x0000000405087825 */ /* 0x008fe200078e0208 */
[----:B------:R3:W4:Y:S02]  /*0570*/  LDG.E.EL R0, desc[UR4][R10.64] ;  /* 0x000000040a007981 */ /* 0x000724000c2e1900 */
[----:B0-----:R-:W0:Y:S02]  /*0580*/  LDC.64 R14, c[0x0][0x290] ;  /* 0x0000a400ff0e7b82 */ /* 0x001e240000000a00 */
[----:B------:R-:W4:Y:S01]  /*0590*/  LDG.E R25, desc[UR4][R8.64] ;  /* 0x0000000408197981 */ /* 0x000f22000c1e1900 */
[----:B-----5:R-:W-:-:S03]  /*05a0*/  IMAD.WIDE R28, R27, 0x4, R28 ;  /* 0x000000041b1c7825 */ /* 0x020fc600078e021c */
[----:B------:R-:W5:Y:S02]  /*05b0*/  LDG.E.EL R18, desc[UR4][R18.64] ;  /* 0x0000000412127981 */ /* 0x000f64000c2e1900 */
[----:B------:R-:W0:Y:S01]  /*05c0*/  LDC.64 R12, c[0x0][0x268] ;  /* 0x00009a00ff0c7b82 */ /* 0x000e220000000a00 */
[C---:B-1----:R-:W-:Y:S01]  /*05d0*/  IMAD.WIDE R20, R27.reuse, 0x4, R20 ;  /* 0x000000041b147825 */ /* 0x042fe200078e0214 */
[----:B------:R-:W5:Y:S05]  /*05e0*/  LDG.E.EL R23, desc[UR4][R28.64] ;  /* 0x000000041c177981 */ /* 0x000f6a000c2e1900 */
[----:B------:R-:W5:Y:S01]  /*05f0*/  LDG.E.EL R21, desc[UR4][R20.64] ;  /* 0x0000000414157981 */ /* 0x000f62000c2e1900 */
[----:B---3--:R-:W1:Y:S01]  /*0600*/  LDC.64 R10, c[0x0][0x298] ;  /* 0x0000a600ff0a7b82 */ /* 0x008e620000000a00 */
[----:B------:R-:W-:-:S06]  /*0610*/  IMAD.WIDE R16, R27, 0x4, R16 ;  /* 0x000000041b107825 */ /* 0x000fcc00078e0210 */
[----:B------:R3:W5:Y:S01]  /*0620*/  LDG.E.EL R16, desc[UR4][R16.64] ;  /* 0x0000000410107981 */ /* 0x000762000c2e1900 */
[----:B0-----:R-:W-:-:S06]  /*0630*/  IMAD.WIDE R14, R27, 0x4, R14 ;  /* 0x000000041b0e7825 */ /* 0x001fcc00078e020e */
[----:B------:R-:W5:Y:S01]  /*0640*/  LDG.E.EL R14, desc[UR4][R14.64] ;  /* 0x000000040e0e7981 */ /* 0x000f62000c2e1900 */
[----:B------:R-:W-:-:S04]  /*0650*/  IMAD.WIDE R12, R27, 0x4, R12 ;  /* 0x000000041b0c7825 */ /* 0x000fc800078e020c */
[----:B-1----:R-:W-:Y:S02]  /*0660*/  IMAD.WIDE R10, R27, 0x4, R10 ;  /* 0x000000041b0a7825 */ /* 0x002fe400078e020a */
[----:B------:R0:W5:Y:S04]  /*0670*/  LDG.E.EL R27, desc[UR4][R12.64] ;  /* 0x000000040c1b7981 */ /* 0x000168000c2e1900 */
[----:B------:R1:W5:Y:S01]  /*0680*/  LDG.E.EL R29, desc[UR4][R10.64] ;  /* 0x000000040a1d7981 */ /* 0x000362000c2e1900 */
[----:B------:R-:W-:Y:S01]  /*0690*/  FADD R24, R24, 9.9999997473787516356e-06 ;  /* 0x3727c5ac18187421 */ /* 0x000fe20000000000 */
[----:B---3--:R-:W-:Y:S01]  /*06a0*/  MOV R17, 0x3e800000 ;  /* 0x3e80000000117802 */ /* 0x008fe20000000f00 */
[----:B0-----:R-:W0:Y:S04]  /*06b0*/  LDC.64 R12, c[0x0][0x2a8] ;  /* 0x0000aa00ff0c7b82 */ /* 0x001e280000000a00 */
[----:B------:R-:W3:Y:S04]  /*06c0*/  MUFU.SQRT R24, R24 ;  /* 0x0000001800187308 */ /* 0x000ee80000002000 */
[----:B-1----:R-:W1:Y:S01]  /*06d0*/  LDC.64 R10, c[0x0][0x2a0] ;  /* 0x0000a800ff0a7b82 */ /* 0x002e620000000a00 */
[----:B---3--:R-:W-:-:S02]  /*06e0*/  FSETP.GT.AND P2, PT, R24, 8.50705917302346158658e+37, PT ;  /* 0x7e8000001800780b */ /* 0x008fc40003f44000 */
[----:B------:R-:W-:-:S11]  /*06f0*/  FSETP.GEU.AND P5, PT, R24, 1.175494350822287508e-38, PT ;  /* 0x008000001800780b */ /* 0x000fd60003fae000 */
[----:B------:R-:W-:-:S04]  /*0700*/  @P2 FMUL R24, R24, 0.25 ;  /* 0x3e80000018182820 */ /* 0x000fc80000400000 */
[----:B------:R-:W-:Y:S01]  /*0710*/  @!P5 FMUL R24, R24, 16777216 ;  /* 0x4b8000001818d820 */ /* 0x000fe20000400000 */
[----:B-1----:R-:W-:-:S04]  /*0720*/  IMAD.WIDE R10, R5, 0x4, R10 ;  /* 0x00000004050a7825 */ /* 0x002fc800078e020a */
[----:B0-----:R-:W-:-:S04]  /*0730*/  IMAD.WIDE R12, R5, 0x4, R12 ;  /* 0x00000004050c7825 */ /* 0x001fc800078e020c */
[----:B--2---:R-:W-:-:S04]  /*0740*/  FADD R4, R4, 9.9999997473787516356e-06 ;  /* 0x3727c5ac04047421 */ /* 0x004fc80000000000 */
[----:B------:R-:W0:Y:S01]  /*0750*/  MUFU.SQRT R19, R4 ;  /* 0x0000000400137308 */ /* 0x000e220000002000 */
[----:B----4-:R-:W-:-:S07]  /*0760*/  FADD R3, R3, 9.9999997473787516356e-06 ;  /* 0x3727c5ac03037421 */ /* 0x010fce0000000000 */
[----:B------:R-:W1:Y:S01]  /*0770*/  MUFU.SQRT R3, R3 ;  /* 0x0000000300037308 */ /* 0x000e620000002000 */
[C---:B0-----:R-:W-:Y:S02]  /*0780*/  FSETP.GT.AND P0, PT, R19.reuse, 8.50705917302346158658e+37, PT ;  /* 0x7e8000001300780b */ /* 0x041fe40003f04000 */
[----:B------:R-:W-:Y:S01]  /*0790*/  FSETP.GEU.AND P3, PT, R19, 1.175494350822287508e-38, PT ;  /* 0x008000001300780b */ /* 0x000fe20003f6e000 */
[----:B------:R-:W-:Y:S01]  /*07a0*/  HFMA2.MMA R4, -RZ, RZ, 1.625, 0 ;  /* 0x3e800000ff047435 */ /* 0x000fe200000001ff */
[----:B-1----:R-:W-:-:S09]  /*07b0*/  FSETP.GT.AND P1, PT, R3, 8.50705917302346158658e+37, PT ;  /* 0x7e8000000300780b */ /* 0x002fd20003f24000 */
[----:B------:R-:W-:Y:S01]  /*07c0*/  @P0 FMUL R19, R19, 0.25 ;  /* 0x3e80000013130820 */ /* 0x000fe20000400000 */
[----:B------:R-:W-:-:S03]  /*07d0*/  FSETP.GEU.AND P4, PT, R3, 1.175494350822287508e-38, PT ;  /* 0x008000000300780b */ /* 0x000fc60003f8e000 */
[----:B------:R-:W-:Y:S01]  /*07e0*/  @!P3 FMUL R19, R19, 16777216 ;  /* 0x4b8000001313b820 */ /* 0x000fe20000400000 */
[----:B------:R-:W-:-:S05]  /*07f0*/  FSEL R4, R4, 1, P0 ;  /* 0x3f80000004047808 */ /* 0x000fca0000000000 */
[----:B------:R-:W0:Y:S01]  /*0800*/  MUFU.RCP R19, R19 ;  /* 0x0000001300137308 */ /* 0x000e220000001000 */
[----:B------:R-:W-:-:S04]  /*0810*/  @P1 FMUL R3, R3, 0.25 ;  /* 0x3e80000003031820 */ /* 0x000fc80000400000 */
[----:B------:R-:W-:Y:S01]  /*0820*/  @!P4 FMUL R3, R3, 16777216 ;  /* 0x4b8000000303c820 */ /* 0x000fe20000400000 */
[----:B------:R-:W-:-:S05]  /*0830*/  @!P3 FMUL R4, R4, 16777216 ;  /* 0x4b8000000404b820 */ /* 0x000fca0000400000 */
[----:B------:R-:W1:Y:S01]  /*0840*/  MUFU.RCP R3, R3 ;  /* 0x0000000300037308 */ /* 0x000e620000001000 */
[----:B0-----:R-:W-:-:S07]  /*0850*/  FMUL R15, R19, R4 ;  /* 0x00000004130f7220 */ /* 0x001fce0000400000 */
[----:B------:R-:W0:Y:S01]  /*0860*/  MUFU.RCP R4, R24 ;  /* 0x0000001800047308 */ /* 0x000e220000001000 */
[----:B------:R-:W-:-:S04]  /*0870*/  FADD R25, R25, R22 ;  /* 0x0000001619197221 */ /* 0x000fc80000000000 */
[----:B------:R-:W-:Y:S01]  /*0880*/  FADD R20, -R2, R25 ;  /* 0x0000001902147221 */ /* 0x000fe20000000100 */
[C---:B------:R-:W-:Y:S02]  /*0890*/  FSEL R2, R17.reuse, 1, P1 ;  /* 0x3f80000011027808 */ /* 0x040fe40000800000 */
[----:B------:R-:W-:Y:S01]  /*08a0*/  FSEL R17, R17, 1, P2 ;  /* 0x3f80000011117808 */ /* 0x000fe20001000000 */
[----:B------:R-:W-:Y:S02]  /*08b0*/  FMUL R15, R15, R20 ;  /* 0x000000140f0f7220 */ /* 0x000fe40000400000 */
[----:B------:R-:W-:Y:S02]  /*08c0*/  @!P4 FMUL R2, R2, 16777216 ;  /* 0x4b8000000202c820 */ /* 0x000fe40000400000 */
[----:B------:R-:W-:Y:S01]  /*08d0*/  FFMA R0, R7, R15, R0 ;  /* 0x0000000f07007223 */ /* 0x000fe20000000000 */
[----:B------:R-:W-:Y:S01]  /*08e0*/  @!P5 FMUL R17, R17, 16777216 ;  /* 0x4b8000001111d820 */ /* 0x000fe20000400000 */
[----:B-----5:R-:W-:Y:S01]  /*08f0*/  FADD R6, -R23, R6 ;  /* 0x0000000617067221 */ /* 0x020fe20000000100 */
[----:B-1----:R-:W-:Y:S01]  /*0900*/  FMUL R3, R3, R2 ;  /* 0x0000000203037220 */ /* 0x002fe20000400000 */
[----:B------:R-:W-:Y:S01]  /*0910*/  FADD R21, -R21, R18 ;  /* 0x0000001215157221 */ /* 0x000fe20000000100 */
[----:B------:R-:W-:Y:S01]  /*0920*/  FSETP.GEU.AND P0, PT, R0, RZ, PT ;  /* 0x000000ff0000720b */ /* 0x000fe20003f0e000 */
[----:B0-----:R-:W-:Y:S01]  /*0930*/  FMUL R4, R4, R17 ;  /* 0x0000001104047220 */ /* 0x001fe20000400000 */
[----:B------:R-:W-:-:S02]  /*0940*/  FMUL R6, R3, R6 ;  /* 0x0000000603067220 */ /* 0x000fc40000400000 */
[----:B------:R-:W-:Y:S01]  /*0950*/  FSEL R3, R0, RZ, P0 ;  /* 0x000000ff00037208 */ /* 0x000fe20000000000 */
[----:B------:R-:W-:Y:S01]  /*0960*/  FMUL R4, R4, R21 ;  /* 0x0000001504047220 */ /* 0x000fe20000400000 */
[----:B------:R-:W-:Y:S04]  /*0970*/  STG.E desc[UR4][R8.64], R25 ;  /* 0x0000001908007986 */ /* 0x000fe8000c101904 */
[----:B------:R-:W-:Y:S01]  /*0980*/  STG.E desc[UR4][R10.64], R3 ;  /* 0x000000030a007986 */ /* 0x000fe2000c101904 */
[----:B------:R-:W-:Y:S01]  /*0990*/  FFMA R6, R16, R6, R27 ;  /* 0x0000000610067223 */ /* 0x000fe2000000001b */
[----:B------:R-:W-:-:S03]  /*09a0*/  FFMA R4, R14, R4, R29 ;  /* 0x000000040e047223 */ /* 0x000fc6000000001d */
[----:B------:R-:W-:-:S04]  /*09b0*/  FADD R7, R3, R6 ;  /* 0x0000000603077221 */ /* 0x000fc80000000000 */
[----:B------:R-:W-:-:S05]  /*09c0*/  FADD R7, R4, R7 ;  /* 0x0000000704077221 */ /* 0x000fca0000000000 */
[----:B------:R-:W-:Y:S01]  /*09d0*/  STG.E desc[UR4][R12.64], R7 ;  /* 0x000000070c007986 */ /* 0x000fe2000c101904 */
[----:B------:R-:W-:Y:S05]  /*09e0*/  EXIT ;  /* 0x000000000000794d */ /* 0x000fea0003800000 */
.L_x_0:
[----:B------:R-:W-:-:S00]  /*09f0*/  BRA `(.L_x_0) ;  /* 0xfffffffc00fc7947 */ /* 0x000fc0000383ffff */
[----:B------:R-:W-:-:S00]  /*0a00*/  NOP ;  /* 0x0000000000007918 */ /* 0x000fc00000000000 */
[----:B------:R-:W-:-:S00]  /*0a10*/  NOP ;  /* 0x0000000000007918 */ /* 0x000fc00000000000 */
[----:B------:R-:W-:-:S00]  /*0a20*/  NOP ;  /* 0x0000000000007918 */ /* 0x000fc00000000000 */
[----:B------:R-:W-:-:S00]  /*0a30*/  NOP ;  /* 0x0000000000007918 */ /* 0x000fc00000000000 */
[----:B------:R-:W-:-:S00]  /*0a40*/  NOP ;  /* 0x0000000000007918 */ /* 0x000fc00000000000 */
[----:B------:R-:W-:-:S00]  /*0a50*/  NOP ;  /* 0x0000000000007918 */ /* 0x000fc00000000000 */
[----:B------:R-:W-:-:S00]  /*0a60*/  NOP ;  /* 0x0000000000007918 */ /* 0x000fc00000000000 */
[----:B------:R-:W-:-:S00]  /*0a70*/  NOP ;  /* 0x0000000000007918 */ /* 0x000fc00000000000 */
.L_x_1:


//--------------------- .nv.global.init           --------------------------
	.section	.nv.global.init,"aw",@progbits
.nv.global.init:
	.type		_$_str,@object
	.size		_$_str,(_$_str_$_2 - _$_str)
_$_str:
        /*0000*/ 	.byte	0x5f, 0x5f, 0x43, 0x55, 0x44, 0x41, 0x5f, 0x46, 0x54, 0x5a, 0x00
	.type		_$_str_$_2,@object
	.size		_$_str_$_2,(.L_1 - _$_str_$_2)
_$_str_$_2:
        /*000b*/ 	.byte	0x5f, 0x5f, 0x43, 0x55, 0x44, 0x41, 0x5f, 0x50, 0x52, 0x45, 0x43, 0x5f, 0x53, 0x51, 0x52, 0x54
        /*001b*/ 	.byte	0x00
.L_1:


//--------------------- .nv.constant0.triton_poi_fused__native_batch_norm_legit_no_training__unsafe_index_add_convolution_relu_16 --------------------------
	.section	.nv.constant0.triton_poi_fused__native_batch_norm_legit_no_training__unsafe_index_add_convolution_relu_16,"a",@progbits
	.sectionflags	@""
	.align	4
.nv.constant0.triton_poi_fused__native_batch_norm_legit_no_training__unsafe_index_add_convolution_relu_16:
	.zero		692
